//
// Generated by NVIDIA NVVM Compiler
//
// Compiler Build ID: CL-36424714
// Cuda compilation tools, release 13.0, V13.0.88
// Based on NVVM 20.0.0
//

.version 9.0
.target sm_100
.address_size 64

	// .globl	_Z34mm_global_memory_coalescing_kernelPfS_S_i

.visible .entry _Z34mm_global_memory_coalescing_kernelPfS_S_i(
	.param .u64 .ptr .align 1 _Z34mm_global_memory_coalescing_kernelPfS_S_i_param_0,
	.param .u64 .ptr .align 1 _Z34mm_global_memory_coalescing_kernelPfS_S_i_param_1,
	.param .u64 .ptr .align 1 _Z34mm_global_memory_coalescing_kernelPfS_S_i_param_2,
	.param .u32 _Z34mm_global_memory_coalescing_kernelPfS_S_i_param_3
)
{
	.reg .pred 	%p<10>;
	.reg .b32 	%r<39>;
	.reg .b32 	%f<68>;
	.reg .b64 	%rd<67>;

	ld.param.u64 	%rd14, [_Z34mm_global_memory_coalescing_kernelPfS_S_i_param_0];
	ld.param.u64 	%rd15, [_Z34mm_global_memory_coalescing_kernelPfS_S_i_param_1];
	ld.param.u32 	%r17, [_Z34mm_global_memory_coalescing_kernelPfS_S_i_param_3];
	cvta.to.global.u64 	%rd1, %rd15;
	cvta.to.global.u64 	%rd2, %rd14;
	mov.u32 	%r18, %tid.x;
	mov.u32 	%r19, %ntid.x;
	mov.u32 	%r20, %ctaid.x;
	mad.lo.s32 	%r1, %r19, %r20, %r18;
	mov.u32 	%r21, %tid.y;
	mov.u32 	%r22, %ntid.y;
	mov.u32 	%r23, %ctaid.y;
	mad.lo.s32 	%r2, %r22, %r23, %r21;
	setp.lt.s32 	%p1, %r17, 1;
	mov.f32 	%f67, 0f00000000;
	@%p1 bra 	$L__BB0_12;
	mul.lo.s32 	%r3, %r17, %r2;
	and.b32  	%r4, %r17, 7;
	setp.lt.u32 	%p2, %r17, 8;
	mov.f32 	%f67, 0f00000000;
	mov.b32 	%r37, 0;
	@%p2 bra 	$L__BB0_4;
	and.b32  	%r37, %r17, 2147483640;
	neg.s32 	%r35, %r37;
	mul.wide.u32 	%rd16, %r17, 4;
	add.s64 	%rd3, %rd1, %rd16;
	mul.wide.u32 	%rd17, %r17, 8;
	add.s64 	%rd4, %rd1, %rd17;
	mul.wide.u32 	%rd18, %r17, 12;
	add.s64 	%rd5, %rd1, %rd18;
	mul.wide.u32 	%rd19, %r17, 16;
	add.s64 	%rd6, %rd1, %rd19;
	mul.wide.u32 	%rd20, %r17, 20;
	add.s64 	%rd7, %rd1, %rd20;
	mul.wide.u32 	%rd21, %r17, 24;
	add.s64 	%rd8, %rd1, %rd21;
	mul.wide.u32 	%rd22, %r17, 28;
	add.s64 	%rd9, %rd1, %rd22;
	mul.wide.u32 	%rd23, %r3, 4;
	add.s64 	%rd24, %rd23, %rd2;
	add.s64 	%rd66, %rd24, 16;
	mov.f32 	%f67, 0f00000000;
	mov.u32 	%r34, %r1;
$L__BB0_3:
	.pragma "nounroll";
	mul.wide.s32 	%rd25, %r34, 4;
	add.s64 	%rd26, %rd3, %rd25;
	add.s64 	%rd27, %rd4, %rd25;
	add.s64 	%rd28, %rd5, %rd25;
	add.s64 	%rd29, %rd6, %rd25;
	add.s64 	%rd30, %rd7, %rd25;
	add.s64 	%rd31, %rd8, %rd25;
	add.s64 	%rd32, %rd9, %rd25;
	add.s64 	%rd33, %rd1, %rd25;
	ld.global.f32 	%f17, [%rd66+-16];
	ld.global.f32 	%f18, [%rd33];
	fma.rn.f32 	%f19, %f17, %f18, %f67;
	ld.global.f32 	%f20, [%rd66+-12];
	ld.global.f32 	%f21, [%rd26];
	fma.rn.f32 	%f22, %f20, %f21, %f19;
	ld.global.f32 	%f23, [%rd66+-8];
	ld.global.f32 	%f24, [%rd27];
	fma.rn.f32 	%f25, %f23, %f24, %f22;
	ld.global.f32 	%f26, [%rd66+-4];
	ld.global.f32 	%f27, [%rd28];
	fma.rn.f32 	%f28, %f26, %f27, %f25;
	ld.global.f32 	%f29, [%rd66];
	ld.global.f32 	%f30, [%rd29];
	fma.rn.f32 	%f31, %f29, %f30, %f28;
	ld.global.f32 	%f32, [%rd66+4];
	ld.global.f32 	%f33, [%rd30];
	fma.rn.f32 	%f34, %f32, %f33, %f31;
	ld.global.f32 	%f35, [%rd66+8];
	ld.global.f32 	%f36, [%rd31];
	fma.rn.f32 	%f37, %f35, %f36, %f34;
	ld.global.f32 	%f38, [%rd66+12];
	ld.global.f32 	%f39, [%rd32];
	fma.rn.f32 	%f67, %f38, %f39, %f37;
	add.s32 	%r35, %r35, 8;
	shl.b32 	%r25, %r17, 3;
	add.s32 	%r34, %r34, %r25;
	add.s64 	%rd66, %rd66, 32;
	setp.ne.s32 	%p3, %r35, 0;
	@%p3 bra 	$L__BB0_3;
$L__BB0_4:
	setp.eq.s32 	%p4, %r4, 0;
	@%p4 bra 	$L__BB0_12;
	and.b32  	%r12, %r17, 3;
	setp.lt.u32 	%p5, %r4, 4;
	@%p5 bra 	$L__BB0_7;
	add.s32 	%r26, %r37, %r3;
	mul.wide.u32 	%rd34, %r26, 4;
	add.s64 	%rd35, %rd2, %rd34;
	ld.global.f32 	%f41, [%rd35];
	mad.lo.s32 	%r27, %r37, %r17, %r1;
	mul.wide.s32 	%rd36, %r27, 4;
	add.s64 	%rd37, %rd1, %rd36;
	ld.global.f32 	%f42, [%rd37];
	fma.rn.f32 	%f43, %f41, %f42, %f67;
	cvt.u64.u32 	%rd38, %r3;
	cvt.u64.u32 	%rd39, %r37;
	add.s64 	%rd40, %rd39, %rd38;
	shl.b64 	%rd41, %rd40, 2;
	add.s64 	%rd42, %rd2, %rd41;
	ld.global.f32 	%f44, [%rd42+4];
	mul.wide.u32 	%rd43, %r17, 4;
	add.s64 	%rd44, %rd37, %rd43;
	ld.global.f32 	%f45, [%rd44];
	fma.rn.f32 	%f46, %f44, %f45, %f43;
	ld.global.f32 	%f47, [%rd42+8];
	add.s64 	%rd45, %rd44, %rd43;
	ld.global.f32 	%f48, [%rd45];
	fma.rn.f32 	%f49, %f47, %f48, %f46;
	ld.global.f32 	%f50, [%rd42+12];
	add.s64 	%rd46, %rd45, %rd43;
	ld.global.f32 	%f51, [%rd46];
	fma.rn.f32 	%f67, %f50, %f51, %f49;
	add.s32 	%r37, %r37, 4;
$L__BB0_7:
	setp.eq.s32 	%p6, %r12, 0;
	@%p6 bra 	$L__BB0_12;
	setp.eq.s32 	%p7, %r12, 1;
	@%p7 bra 	$L__BB0_10;
	add.s32 	%r28, %r37, %r3;
	mul.wide.u32 	%rd47, %r28, 4;
	add.s64 	%rd48, %rd2, %rd47;
	ld.global.f32 	%f53, [%rd48];
	mad.lo.s32 	%r29, %r37, %r17, %r1;
	mul.wide.s32 	%rd49, %r29, 4;
	add.s64 	%rd50, %rd1, %rd49;
	ld.global.f32 	%f54, [%rd50];
	fma.rn.f32 	%f55, %f53, %f54, %f67;
	cvt.u64.u32 	%rd51, %r3;
	cvt.u64.u32 	%rd52, %r37;
	add.s64 	%rd53, %rd52, %rd51;
	shl.b64 	%rd54, %rd53, 2;
	add.s64 	%rd55, %rd2, %rd54;
	ld.global.f32 	%f56, [%rd55+4];
	mul.wide.u32 	%rd56, %r17, 4;
	add.s64 	%rd57, %rd50, %rd56;
	ld.global.f32 	%f57, [%rd57];
	fma.rn.f32 	%f67, %f56, %f57, %f55;
	add.s32 	%r37, %r37, 2;
$L__BB0_10:
	and.b32  	%r30, %r17, 1;
	setp.eq.b32 	%p8, %r30, 1;
	not.pred 	%p9, %p8;
	@%p9 bra 	$L__BB0_12;
	add.s32 	%r31, %r37, %r3;
	mul.wide.u32 	%rd58, %r31, 4;
	add.s64 	%rd59, %rd2, %rd58;
	ld.global.f32 	%f58, [%rd59];
	mad.lo.s32 	%r32, %r37, %r17, %r1;
	mul.wide.s32 	%rd60, %r32, 4;
	add.s64 	%rd61, %rd1, %rd60;
	ld.global.f32 	%f59, [%rd61];
	fma.rn.f32 	%f67, %f58, %f59, %f67;
$L__BB0_12:
	ld.param.u64 	%rd65, [_Z34mm_global_memory_coalescing_kernelPfS_S_i_param_2];
	cvta.to.global.u64 	%rd62, %rd65;
	mad.lo.s32 	%r33, %r17, %r2, %r1;
	mul.wide.s32 	%rd63, %r33, 4;
	add.s64 	%rd64, %rd62, %rd63;
	st.global.f32 	[%rd64], %f67;
	ret;

}


// ===== COMPILED SASS (sm_100) =====

	.target	sm_100

	.elftype	@"ET_EXEC"


//--------------------- .note.nv.tkinfo           --------------------------
	.section	.note.nv.tkinfo,"",@"SHT_NOTE"
	.sectionflags	@"SHF_NOTE_NV_TKINFO"
	.tkinfo
        /*0018*/ 	.word	0x00000002
        /*0030*/ 	.string	""
        /*0030*/ 	.string	"ptxas"
        /*0030*/ 	.string	"Cuda compilation tools, release 13.0, V13.0.88"
        /*0030*/ 	.string	"Build cuda_13.0.r13.0/compiler.36424714_0"
        /*0030*/ 	.string	"-arch sm_100 -m 64 "



//--------------------- .note.nv.cuinfo           --------------------------
	.section	.note.nv.cuinfo,"",@"SHT_NOTE"
	.sectionflags	@"SHF_NOTE_NV_CUINFO"
        /*0018*/ 	.short	0x0002
        /*001a*/ 	.short	0x0064
        /*001c*/ 	.short	0x0082
	.zero		2


//--------------------- .nv.info                  --------------------------
	.section	.nv.info,"",@"SHT_CUDA_INFO"
	.align	4


	//----- nvinfo : EIATTR_REGCOUNT
	.align		4
        /*0000*/ 	.byte	0x04, 0x2f
        /*0002*/ 	.short	(.L_1 - .L_0)
	.align		4
.L_0:
        /*0004*/ 	.word	index@(_Z34mm_global_memory_coalescing_kernelPfS_S_i)
        /*0008*/ 	.word	0x0000001e


	//----- nvinfo : EIATTR_FRAME_SIZE
	.align		4
.L_1:
        /*000c*/ 	.byte	0x04, 0x11
        /*000e*/ 	.short	(.L_3 - .L_2)
	.align		4
.L_2:
        /*0010*/ 	.word	index@(_Z34mm_global_memory_coalescing_kernelPfS_S_i)
        /*0014*/ 	.word	0x00000000


	//----- nvinfo : EIATTR_MIN_STACK_SIZE
	.align		4
.L_3:
        /*0018*/ 	.byte	0x04, 0x12
        /*001a*/ 	.short	(.L_5 - .L_4)
	.align		4
.L_4:
        /*001c*/ 	.word	index@(_Z34mm_global_memory_coalescing_kernelPfS_S_i)
        /*0020*/ 	.word	0x00000000
.L_5:


//--------------------- .nv.compat                --------------------------
	.section	.nv.compat,"",@"SHT_CUDA_COMPAT_INFO"
	.align	4
        /*0000*/ 	.byte	0x02, 0x09, 0x00, 0x00, 0x02, 0x02, 0x01, 0x00, 0x02, 0x05, 0x05, 0x00, 0x03, 0x07, 0x01, 0x01
        /*0010*/ 	.byte	0x02, 0x03, 0x00, 0x00, 0x02, 0x06, 0x01, 0x00, 0x04, 0x0b, 0x08, 0x00, 0x09, 0x00, 0x00, 0x00
        /*0020*/ 	.byte	0x00, 0x00, 0x00, 0x00


//--------------------- .nv.info._Z34mm_global_memory_coalescing_kernelPfS_S_i --------------------------
	.section	.nv.info._Z34mm_global_memory_coalescing_kernelPfS_S_i,"",@"SHT_CUDA_INFO"
	.sectionflags	@""
	.align	4


	//----- nvinfo : EIATTR_CUDA_API_VERSION
	.align		4
        /*0000*/ 	.byte	0x04, 0x37
        /*0002*/ 	.short	(.L_7 - .L_6)
.L_6:
        /*0004*/ 	.word	0x00000082


	//----- nvinfo : EIATTR_KPARAM_INFO
	.align		4
.L_7:
        /*0008*/ 	.byte	0x04, 0x17
        /*000a*/ 	.short	(.L_9 - .L_8)
.L_8:
        /*000c*/ 	.word	0x00000000
        /*0010*/ 	.short	0x0003
        /*0012*/ 	.short	0x0018
        /*0014*/ 	.byte	0x00, 0xf0, 0x11, 0x00


	//----- nvinfo : EIATTR_KPARAM_INFO
	.align		4
.L_9:
        /*0018*/ 	.byte	0x04, 0x17
        /*001a*/ 	.short	(.L_11 - .L_10)
.L_10:
        /*001c*/ 	.word	0x00000000
        /*0020*/ 	.short	0x0002
        /*0022*/ 	.short	0x0010
        /*0024*/ 	.byte	0x00, 0xf5, 0x21, 0x00


	//----- nvinfo : EIATTR_KPARAM_INFO
	.align		4
.L_11:
        /*0028*/ 	.byte	0x04, 0x17
        /*002a*/ 	.short	(.L_13 - .L_12)
.L_12:
        /*002c*/ 	.word	0x00000000
        /*0030*/ 	.short	0x0001
        /*0032*/ 	.short	0x0008
        /*0034*/ 	.byte	0x00, 0xf5, 0x21, 0x00


	//----- nvinfo : EIATTR_KPARAM_INFO
	.align		4
.L_13:
        /*0038*/ 	.byte	0x04, 0x17
        /*003a*/ 	.short	(.L_15 - .L_14)
.L_14:
        /*003c*/ 	.word	0x00000000
        /*0040*/ 	.short	0x0000
        /*0042*/ 	.short	0x0000
        /*0044*/ 	.byte	0x00, 0xf5, 0x21, 0x00


	//----- nvinfo : EIATTR_SPARSE_MMA_MASK
	.align		4
.L_15:
        /*0048*/ 	.byte	0x03, 0x50
        /*004a*/ 	.short	0x0000


	//----- nvinfo : EIATTR_MAXREG_COUNT
	.align		4
        /*004c*/ 	.byte	0x03, 0x1b
        /*004e*/ 	.short	0x00ff


	//----- nvinfo : EIATTR_MERCURY_ISA_VERSION
	.align		4
        /*0050*/ 	.byte	0x03, 0x5f
        /*0052*/ 	.short	0x0101


	//----- nvinfo : EIATTR_VRC_CTA_INIT_COUNT
	.align		4
        /*0054*/ 	.byte	0x02, 0x4a
	.zero		1
	.zero		1


	//----- nvinfo : EIATTR_EXIT_INSTR_OFFSETS
	.align		4
        /*0058*/ 	.byte	0x04, 0x1c
        /*005a*/ 	.short	(.L_17 - .L_16)


	//   ....[0]....
.L_16:
        /*005c*/ 	.word	0x00000ab0


	//----- nvinfo : EIATTR_CBANK_PARAM_SIZE
	.align		4
.L_17:
        /*0060*/ 	.byte	0x03, 0x19
        /*0062*/ 	.short	0x001c


	//----- nvinfo : EIATTR_PARAM_CBANK
	.align		4
        /*0064*/ 	.byte	0x04, 0x0a
        /*0066*/ 	.short	(.L_19 - .L_18)
	.align		4
.L_18:
        /*0068*/ 	.word	index@(.nv.constant0._Z34mm_global_memory_coalescing_kernelPfS_S_i)
        /*006c*/ 	.short	0x0380
        /*006e*/ 	.short	0x001c


	//----- nvinfo : EIATTR_SW_WAR
	.align		4
.L_19:
        /*0070*/ 	.byte	0x04, 0x36
        /*0072*/ 	.short	(.L_21 - .L_20)
.L_20:
        /*0074*/ 	.word	0x00000008
.L_21:


//--------------------- .nv.callgraph             --------------------------
	.section	.nv.callgraph,"",@"SHT_CUDA_CALLGRAPH"
	.align	4
	.sectionentsize	8
	.align		4
        /*0000*/ 	.word	0x00000000
	.align		4
        /*0004*/ 	.word	0xffffffff
	.align		4
        /*0008*/ 	.word	0x00000000
	.align		4
        /*000c*/ 	.word	0xfffffffe
	.align		4
        /*0010*/ 	.word	0x00000000
	.align		4
        /*0014*/ 	.word	0xfffffffd
	.align		4
        /*0018*/ 	.word	0x00000000
	.align		4
        /*001c*/ 	.word	0xfffffffc


//--------------------- .text._Z34mm_global_memory_coalescing_kernelPfS_S_i --------------------------
	.section	.text._Z34mm_global_memory_coalescing_kernelPfS_S_i,"ax",@progbits
	.align	128
        .global         _Z34mm_global_memory_coalescing_kernelPfS_S_i
        .type           _Z34mm_global_memory_coalescing_kernelPfS_S_i,@function
        .size           _Z34mm_global_memory_coalescing_kernelPfS_S_i,(.L_x_5 - _Z34mm_global_memory_coalescing_kernelPfS_S_i)
        .other          _Z34mm_global_memory_coalescing_kernelPfS_S_i,@"STO_CUDA_ENTRY STV_DEFAULT"
_Z34mm_global_memory_coalescing_kernelPfS_S_i:
.text._Z34mm_global_memory_coalescing_kernelPfS_S_i:
[----:B------:R-:W-:Y:S01]  /*0000*/  LDC R1, c[0x0][0x37c] ;  /* 0x0000df00ff017b82 */ /* 0x000fe20000000800 */
[----:B------:R-:W0:Y:S01]  /*0010*/  S2R R0, SR_TID.X ;  /* 0x0000000000007919 */ /* 0x000e220000002100 */
[----:B------:R-:W1:Y:S01]  /*0020*/  LDCU UR18, c[0x0][0x398] ;  /* 0x00007300ff1277ac */ /* 0x000e620008000800 */
[----:B------:R-:W-:Y:S01]  /*0030*/  HFMA2 R12, -RZ, RZ, 0, 0 ;  /* 0x00000000ff0c7431 */ /* 0x000fe200000001ff */
[----:B------:R-:W0:Y:S01]  /*0040*/  S2R R3, SR_CTAID.X ;  /* 0x0000000000037919 */ /* 0x000e220000002500 */
[----:B------:R-:W0:Y:S01]  /*0050*/  LDCU UR4, c[0x0][0x360] ;  /* 0x00006c00ff0477ac */ /* 0x000e220008000800 */
[----:B------:R-:W2:Y:S01]  /*0060*/  S2R R13, SR_TID.Y ;  /* 0x00000000000d7919 */ /* 0x000ea20000002200 */
[----:B------:R-:W2:Y:S01]  /*0070*/  LDCU UR5, c[0x0][0x364] ;  /* 0x00006c80ff0577ac */ /* 0x000ea20008000800 */
[----:B------:R-:W2:Y:S01]  /*0080*/  S2R R2, SR_CTAID.Y ;  /* 0x0000000000027919 */ /* 0x000ea20000002600 */
[----:B------:R-:W3:Y:S01]  /*0090*/  LDCU.64 UR16, c[0x0][0x358] ;  /* 0x00006b00ff1077ac */ /* 0x000ee20008000a00 */
[----:B-1----:R-:W-:Y:S01]  /*00a0*/  UISETP.GE.AND UP0, UPT, UR18, 0x1, UPT ;  /* 0x000000011200788c */ /* 0x002fe2000bf06270 */
[----:B0-----:R-:W-:-:S02]  /*00b0*/  IMAD R0, R3, UR4, R0 ;  /* 0x0000000403007c24 */ /* 0x001fc4000f8e0200 */
[----:B--2---:R-:W-:-:S06]  /*00c0*/  IMAD R13, R2, UR5, R13 ;  /* 0x00000005020d7c24 */ /* 0x004fcc000f8e020d */
[----:B---3--:R-:W-:Y:S05]  /*00d0*/  BRA.U !UP0, `(.L_x_0) ;  /* 0x0000000908647547 */ /* 0x008fea000b800000 */
[----:B------:R-:W-:Y:S02]  /*00e0*/  UISETP.GE.U32.AND UP1, UPT, UR18, 0x8, UPT ;  /* 0x000000081200788c */ /* 0x000fe4000bf26070 */
[----:B------:R-:W-:Y:S01]  /*00f0*/  IMAD R5, R13, UR18, RZ ;  /* 0x000000120d057c24 */ /* 0x000fe2000f8e02ff */
[----:B------:R-:W-:Y:S01]  /*0100*/  ULOP3.LUT UR19, UR18, 0x7, URZ, 0xc0, !UPT ;  /* 0x0000000712137892 */ /* 0x000fe2000f8ec0ff */
[----:B------:R-:W-:Y:S01]  /*0110*/  MOV R12, RZ ;  /* 0x000000ff000c7202 */ /* 0x000fe20000000f00 */
[----:B------:R-:W-:Y:S02]  /*0120*/  UMOV UR4, URZ ;  /* 0x000000ff00047c82 */ /* 0x000fe40008000000 */
[----:B------:R-:W-:Y:S02]  /*0130*/  UISETP.NE.AND UP0, UPT, UR19, URZ, UPT ;  /* 0x000000ff1300728c */ /* 0x000fe4000bf05270 */
[----:B------:R-:W-:Y:S09]  /*0140*/  BRA.U !UP1, `(.L_x_1) ;  /* 0x0000000509087547 */ /* 0x000ff2000b800000 */
[----:B------:R-:W0:Y:S01]  /*0150*/  LDCU.128 UR20, c[0x0][0x380] ;  /* 0x00007000ff1477ac */ /* 0x000e220008000c00 */
[----:B------:R-:W-:Y:S02]  /*0160*/  MOV R12, RZ ;  /* 0x000000ff000c7202 */ /* 0x000fe40000000f00 */
[----:B------:R-:W-:Y:S01]  /*0170*/  MOV R14, R0 ;  /* 0x00000000000e7202 */ /* 0x000fe20000000f00 */
[----:B------:R-:W-:-:S04]  /*0180*/  ULOP3.LUT UR4, UR18, 0x7ffffff8, URZ, 0xc0, !UPT ;  /* 0x7ffffff812047892 */ /* 0x000fc8000f8ec0ff */
[----:B------:R-:W-:Y:S01]  /*0190*/  UIADD3 UR5, UPT, UPT, -UR4, URZ, URZ ;  /* 0x000000ff04057290 */ /* 0x000fe2000fffe1ff */
[----:B0-----:R-:W-:Y:S01]  /*01a0*/  MOV R2, UR20 ;  /* 0x0000001400027c02 */ /* 0x001fe20008000f00 */
[----:B------:R-:W-:Y:S01]  /*01b0*/  UIMAD.WIDE.U32 UR6, UR18, 0xc, UR22 ;  /* 0x0000000c120678a5 */ /* 0x000fe2000f8e0016 */
[----:B------:R-:W-:Y:S01]  /*01c0*/  MOV R3, UR21 ;  /* 0x0000001500037c02 */ /* 0x000fe20008000f00 */
[----:B------:R-:W-:Y:S02]  /*01d0*/  UIMAD.WIDE.U32 UR8, UR18, 0x10, UR22 ;  /* 0x00000010120878a5 */ /* 0x000fe4000f8e0016 */
[----:B------:R-:W-:Y:S01]  /*01e0*/  UIMAD.WIDE.U32 UR10, UR18, 0x14, UR22 ;  /* 0x00000014120a78a5 */ /* 0x000fe2000f8e0016 */
[----:B------:R-:W-:Y:S01]  /*01f0*/  IMAD.WIDE.U32 R2, R5, 0x4, R2 ;  /* 0x0000000405027825 */ /* 0x000fe200078e0002 */
[----:B------:R-:W-:Y:S02]  /*0200*/  UIMAD.WIDE.U32 UR12, UR18, 0x18, UR22 ;  /* 0x00000018120c78a5 */ /* 0x000fe4000f8e0016 */
[----:B------:R-:W-:Y:S01]  /*0210*/  UIMAD.WIDE.U32 UR14, UR18, 0x1c, UR22 ;  /* 0x0000001c120e78a5 */ /* 0x000fe2000f8e0016 */
[----:B------:R-:W-:-:S04]  /*0220*/  IADD3 R2, P0, PT, R2, 0x10, RZ ;  /* 0x0000001002027810 */ /* 0x000fc80007f1e0ff */
[----:B------:R-:W-:-:S09]  /*0230*/  IADD3.X R3, PT, PT, RZ, R3, RZ, P0, !PT ;  /* 0x00000003ff037210 */ /* 0x000fd200007fe4ff */
.L_x_2:
[----:B------:R-:W-:Y:S01]  /*0240*/  HFMA2 R23, -RZ, RZ, 0, 2.384185791015625e-07 ;  /* 0x00000004ff177431 */ /* 0x000fe200000001ff */
[----:B------:R-:W-:Y:S01]  /*0250*/  UIMAD.WIDE.U32 UR24, UR18, 0x4, UR22 ;  /* 0x00000004121878a5 */ /* 0x000fe2000f8e0016 */
[----:B------:R-:W2:Y:S01]  /*0260*/  LDG.E R21, desc[UR16][R2.64+-0x10] ;  /* 0xfffff01002157981 */ /* 0x000ea2000c1e1900 */
[----:B------:R-:W-:Y:S01]  /*0270*/  UIMAD.WIDE.U32 UR20, UR18, 0x8, UR22 ;  /* 0x00000008121478a5 */ /* 0x000fe2000f8e0016 */
[----:B------:R-:W-:Y:S02]  /*0280*/  IMAD.MOV.U32 R11, RZ, RZ, 0x4 ;  /* 0x00000004ff0b7424 */ /* 0x000fe400078e00ff */
[----:B------:R-:W-:Y:S01]  /*0290*/  HFMA2 R7, -RZ, RZ, 0, 2.384185791015625e-07 ;  /* 0x00000004ff077431 */ /* 0x000fe200000001ff */
[----:B------:R-:W3:Y:S01]  /*02a0*/  LDG.E R19, desc[UR16][R2.64+-0xc] ;  /* 0xfffff41002137981 */ /* 0x000ee2000c1e1900 */
[----:B------:R-:W-:Y:S02]  /*02b0*/  MOV R8, UR24 ;  /* 0x0000001800087c02 */ /* 0x000fe40008000f00 */
[----:B------:R-:W-:Y:S01]  /*02c0*/  MOV R9, UR25 ;  /* 0x0000001900097c02 */ /* 0x000fe20008000f00 */
[C---:B------:R-:W-:Y:S01]  /*02d0*/  IMAD.WIDE R22, R14.reuse, R23, UR22 ;  /* 0x000000160e167e25 */ /* 0x040fe2000f8e0217 */
[----:B------:R-:W-:Y:S01]  /*02e0*/  MOV R24, UR20 ;  /* 0x0000001400187c02 */ /* 0x000fe20008000f00 */
[----:B------:R-:W4:Y:S01]  /*02f0*/  LDG.E R17, desc[UR16][R2.64+-0x8] ;  /* 0xfffff81002117981 */ /* 0x000f22000c1e1900 */
[----:B------:R-:W-:Y:S01]  /*0300*/  MOV R25, UR21 ;  /* 0x0000001500197c02 */ /* 0x000fe20008000f00 */
[----:B------:R-:W-:-:S02]  /*0310*/  IMAD.WIDE R8, R14, 0x4, R8 ;  /* 0x000000040e087825 */ /* 0x000fc400078e0208 */
[----:B------:R-:W2:Y:S02]  /*0320*/  LDG.E R22, desc[UR16][R22.64] ;  /* 0x0000001016167981 */ /* 0x000ea4000c1e1900 */
[C---:B------:R-:W-:Y:S01]  /*0330*/  IMAD.WIDE R24, R14.reuse, 0x4, R24 ;  /* 0x000000040e187825 */ /* 0x040fe200078e0218 */
[----:B------:R-:W-:Y:S01]  /*0340*/  MOV R5, 0x4 ;  /* 0x0000000400057802 */ /* 0x000fe20000000f00 */
[----:B------:R0:W3:Y:S02]  /*0350*/  LDG.E R20, desc[UR16][R8.64] ;  /* 0x0000001008147981 */ /* 0x0000e4000c1e1900 */
[C---:B------:R-:W-:Y:S02]  /*0360*/  IMAD.WIDE R10, R14.reuse, R11, UR6 ;  /* 0x000000060e0a7e25 */ /* 0x040fe4000f8e020b */
[----:B------:R-:W4:Y:S02]  /*0370*/  LDG.E R18, desc[UR16][R24.64] ;  /* 0x0000001018127981 */ /* 0x000f24000c1e1900 */
[----:B------:R-:W-:-:S04]  /*0380*/  IMAD.WIDE R4, R14, R5, UR8 ;  /* 0x000000080e047e25 */ /* 0x000fc8000f8e0205 */
[----:B------:R-:W-:Y:S01]  /*0390*/  HFMA2 R27, -RZ, RZ, 0, 2.384185791015625e-07 ;  /* 0x00000004ff1b7431 */ /* 0x000fe200000001ff */
[----:B------:R1:W5:Y:S01]  /*03a0*/  LDG.E R16, desc[UR16][R10.64] ;  /* 0x000000100a107981 */ /* 0x000362000c1e1900 */
[----:B0-----:R-:W-:-:S03]  /*03b0*/  MOV R9, 0x4 ;  /* 0x0000000400097802 */ /* 0x001fc60000000f00 */
[----:B------:R-:W5:Y:S01]  /*03c0*/  LDG.E R15, desc[UR16][R2.64+-0x4] ;  /* 0xfffffc10020f7981 */ /* 0x000f62000c1e1900 */
[----:B------:R-:W-:-:S03]  /*03d0*/  IMAD.WIDE R6, R14, R7, UR10 ;  /* 0x0000000a0e067e25 */ /* 0x000fc6000f8e0207 */
[----:B------:R0:W5:Y:S01]  /*03e0*/  LDG.E R4, desc[UR16][R4.64] ;  /* 0x0000001004047981 */ /* 0x000162000c1e1900 */
[----:B------:R-:W-:-:S03]  /*03f0*/  IMAD.WIDE R8, R14, R9, UR12 ;  /* 0x0000000c0e087e25 */ /* 0x000fc6000f8e0209 */
[----:B------:R-:W5:Y:S01]  /*0400*/  LDG.E R23, desc[UR16][R2.64] ;  /* 0x0000001002177981 */ /* 0x000f62000c1e1900 */
[----:B-1----:R-:W-:-:S03]  /*0410*/  IMAD.WIDE R10, R14, R27, UR14 ;  /* 0x0000000e0e0a7e25 */ /* 0x002fc6000f8e021b */
[----:B------:R-:W5:Y:S04]  /*0420*/  LDG.E R7, desc[UR16][R6.64] ;  /* 0x0000001006077981 */ /* 0x000f68000c1e1900 */
[----:B------:R-:W5:Y:S04]  /*0430*/  LDG.E R24, desc[UR16][R2.64+0x4] ;  /* 0x0000041002187981 */ /* 0x000f68000c1e1900 */
[----:B------:R-:W5:Y:S04]  /*0440*/  LDG.E R8, desc[UR16][R8.64] ;  /* 0x0000001008087981 */ /* 0x000f68000c1e1900 */
[----:B------:R-:W5:Y:S04]  /*0450*/  LDG.E R25, desc[UR16][R2.64+0x8] ;  /* 0x0000081002197981 */ /* 0x000f68000c1e1900 */
[----:B------:R-:W5:Y:S04]  /*0460*/  LDG.E R10, desc[UR16][R10.64] ;  /* 0x000000100a0a7981 */ /* 0x000f68000c1e1900 */
[----:B------:R1:W5:Y:S01]  /*0470*/  LDG.E R27, desc[UR16][R2.64+0xc] ;  /* 0x00000c10021b7981 */ /* 0x000362000c1e1900 */
[----:B------:R-:W-:-:S04]  /*0480*/  UIADD3 UR5, UPT, UPT, UR5, 0x8, URZ ;  /* 0x0000000805057890 */ /* 0x000fc8000fffe0ff */
[----:B------:R-:W-:Y:S01]  /*0490*/  UISETP.NE.AND UP1, UPT, UR5, URZ, UPT ;  /* 0x000000ff0500728c */ /* 0x000fe2000bf25270 */
[----:B0-----:R-:W-:Y:S02]  /*04a0*/  MOV R5, UR18 ;  /* 0x0000001200057c02 */ /* 0x001fe40008000f00 */
[----:B-1----:R-:W-:Y:S02]  /*04b0*/  IADD3 R2, P0, PT, R2, 0x20, RZ ;  /* 0x0000002002027810 */ /* 0x002fe40007f1e0ff */
[----:B------:R-:W-:Y:S02]  /*04c0*/  LEA R14, R5, R14, 0x3 ;  /* 0x0000000e050e7211 */ /* 0x000fe400078e18ff */
[----:B------:R-:W-:Y:S01]  /*04d0*/  IADD3.X R3, PT, PT, RZ, R3, RZ, P0, !PT ;  /* 0x00000003ff037210 */ /* 0x000fe200007fe4ff */
[----:B--2---:R-:W-:-:S04]  /*04e0*/  FFMA R22, R21, R22, R12 ;  /* 0x0000001615167223 */ /* 0x004fc8000000000c */
[----:B---3--:R-:W-:-:S04]  /*04f0*/  FFMA R20, R19, R20, R22 ;  /* 0x0000001413147223 */ /* 0x008fc80000000016 */
[----:B----4-:R-:W-:-:S04]  /*0500*/  FFMA R18, R17, R18, R20 ;  /* 0x0000001211127223 */ /* 0x010fc80000000014 */
[----:B-----5:R-:W-:-:S04]  /*0510*/  FFMA R16, R15, R16, R18 ;  /* 0x000000100f107223 */ /* 0x020fc80000000012 */
[----:B------:R-:W-:-:S04]  /*0520*/  FFMA R23, R23, R4, R16 ;  /* 0x0000000417177223 */ /* 0x000fc80000000010 */
[----:B------:R-:W-:-:S04]  /*0530*/  FFMA R24, R24, R7, R23 ;  /* 0x0000000718187223 */ /* 0x000fc80000000017 */
[----:B------:R-:W-:-:S04]  /*0540*/  FFMA R8, R25, R8, R24 ;  /* 0x0000000819087223 */ /* 0x000fc80000000018 */
[----:B------:R-:W-:Y:S01]  /*0550*/  FFMA R12, R27, R10, R8 ;  /* 0x0000000a1b0c7223 */ /* 0x000fe20000000008 */
[----:B------:R-:W-:Y:S06]  /*0560*/  BRA.U UP1, `(.L_x_2) ;  /* 0xfffffffd01347547 */ /* 0x000fec000b83ffff */
.L_x_1:
[----:B------:R-:W-:Y:S05]  /*0570*/  BRA.U !UP0, `(.L_x_0) ;  /* 0x00000005083c7547 */ /* 0x000fea000b800000 */
[----:B------:R-:W-:Y:S01]  /*0580*/  UISETP.GE.U32.AND UP0, UPT, UR19, 0x4, UPT ;  /* 0x000000041300788c */ /* 0x000fe2000bf06070 */
[----:B------:R-:W-:Y:S01]  /*0590*/  IMAD R2, R13, UR18, RZ ;  /* 0x000000120d027c24 */ /* 0x000fe2000f8e02ff */
[----:B------:R-:W-:-:S04]  /*05a0*/  ULOP3.LUT UR5, UR18, 0x3, URZ, 0xc0, !UPT ;  /* 0x0000000312057892 */ /* 0x000fc8000f8ec0ff */
[----:B------:R-:W-:-:S03]  /*05b0*/  UISETP.NE.AND UP1, UPT, UR5, URZ, UPT ;  /* 0x000000ff0500728c */ /* 0x000fc6000bf25270 */
[----:B------:R-:W-:Y:S08]  /*05c0*/  BRA.U !UP0, `(.L_x_3) ;  /* 0x00000001087c7547 */ /* 0x000ff0000b800000 */
[----:B------:R-:W0:Y:S01]  /*05d0*/  LDC.64 R6, c[0x0][0x388] ;  /* 0x0000e200ff067b82 */ /* 0x000e220000000a00 */
[----:B------:R-:W1:Y:S01]  /*05e0*/  LDCU.64 UR6, c[0x0][0x380] ;  /* 0x00007000ff0677ac */ /* 0x000e620008000a00 */
[----:B------:R-:W-:Y:S01]  /*05f0*/  MOV R5, UR4 ;  /* 0x0000000400057c02 */ /* 0x000fe20008000f00 */
[C---:B------:R-:W-:Y:S01]  /*0600*/  VIADD R3, R2.reuse, UR4 ;  /* 0x0000000402037c36 */ /* 0x040fe20008000000 */
[----:B------:R-:W-:Y:S02]  /*0610*/  MOV R11, UR18 ;  /* 0x00000012000b7c02 */ /* 0x000fe40008000f00 */
[----:B------:R-:W-:Y:S01]  /*0620*/  IADD3 R14, P0, PT, R2, UR4, RZ ;  /* 0x00000004020e7c10 */ /* 0x000fe2000ff1e0ff */
[----:B------:R-:W-:Y:S01]  /*0630*/  IMAD R5, R5, UR18, R0 ;  /* 0x0000001205057c24 */ /* 0x000fe2000f8e0200 */
[----:B------:R-:W2:Y:S01]  /*0640*/  LDC.64 R8, c[0x0][0x380] ;  /* 0x0000e000ff087b82 */ /* 0x000ea20000000a00 */
[----:B------:R-:W-:Y:S02]  /*0650*/  MOV R15, UR18 ;  /* 0x00000012000f7c02 */ /* 0x000fe40008000f00 */
[----:B------:R-:W-:Y:S01]  /*0660*/  MOV R17, UR18 ;  /* 0x0000001200117c02 */ /* 0x000fe20008000f00 */
[----:B0-----:R-:W-:-:S04]  /*0670*/  IMAD.WIDE R6, R5, 0x4, R6 ;  /* 0x0000000405067825 */ /* 0x001fc800078e0206 */
[----:B------:R-:W-:Y:S02]  /*0680*/  IMAD.WIDE.U32 R10, R11, 0x4, R6 ;  /* 0x000000040b0a7825 */ /* 0x000fe400078e0006 */
[----:B------:R-:W3:Y:S02]  /*0690*/  LDG.E R6, desc[UR16][R6.64] ;  /* 0x0000001006067981 */ /* 0x000ee4000c1e1900 */
[----:B--2---:R-:W-:Y:S01]  /*06a0*/  IMAD.WIDE.U32 R8, R3, 0x4, R8 ;  /* 0x0000000403087825 */ /* 0x004fe200078e0008 */
[----:B------:R-:W-:Y:S02]  /*06b0*/  IADD3.X R3, PT, PT, RZ, RZ, RZ, P0, !PT ;  /* 0x000000ffff037210 */ /* 0x000fe400007fe4ff */
[----:B-1----:R-:W-:-:S03]  /*06c0*/  LEA R4, P0, R14, UR6, 0x2 ;  /* 0x000000060e047c11 */ /* 0x002fc6000f8010ff */
[----:B------:R-:W3:Y:S01]  /*06d0*/  LDG.E R9, desc[UR16][R8.64] ;  /* 0x0000001008097981 */ /* 0x000ee2000c1e1900 */
[----:B------:R-:W-:Y:S01]  /*06e0*/  LEA.HI.X R5, R14, UR7, R3, 0x2, P0 ;  /* 0x000000070e057c11 */ /* 0x000fe200080f1403 */
[----:B------:R-:W-:Y:S02]  /*06f0*/  IMAD.WIDE.U32 R14, R15, 0x4, R10 ;  /* 0x000000040f0e7825 */ /* 0x000fe400078e000a */
[----:B------:R-:W2:Y:S04]  /*0700*/  LDG.E R3, desc[UR16][R10.64] ;  /* 0x000000100a037981 */ /* 0x000ea8000c1e1900 */
[----:B------:R-:W2:Y:S01]  /*0710*/  LDG.E R18, desc[UR16][R4.64+0x4] ;  /* 0x0000041004127981 */ /* 0x000ea2000c1e1900 */
[----:B------:R-:W-:-:S03]  /*0720*/  IMAD.WIDE.U32 R16, R17, 0x4, R14 ;  /* 0x0000000411107825 */ /* 0x000fc600078e000e */
[----:B------:R-:W4:Y:S04]  /*0730*/  LDG.E R19, desc[UR16][R14.64] ;  /* 0x000000100e137981 */ /* 0x000f28000c1e1900 */
[----:B------:R-:W4:Y:S04]  /*0740*/  LDG.E R20, desc[UR16][R4.64+0x8] ;  /* 0x0000081004147981 */ /* 0x000f28000c1e1900 */
[----:B------:R-:W5:Y:S04]  /*0750*/  LDG.E R22, desc[UR16][R4.64+0xc] ;  /* 0x00000c1004167981 */ /* 0x000f68000c1e1900 */
[----:B------:R-:W5:Y:S01]  /*0760*/  LDG.E R16, desc[UR16][R16.64] ;  /* 0x0000001010107981 */ /* 0x000f62000c1e1900 */
[----:B------:R-:W-:Y:S01]  /*0770*/  UIADD3 UR4, UPT, UPT, UR4, 0x4, URZ ;  /* 0x0000000404047890 */ /* 0x000fe2000fffe0ff */
[----:B---3--:R-:W-:-:S04]  /*0780*/  FFMA R9, R9, R6, R12 ;  /* 0x0000000609097223 */ /* 0x008fc8000000000c */
[----:B--2---:R-:W-:-:S04]  /*0790*/  FFMA R3, R18, R3, R9 ;  /* 0x0000000312037223 */ /* 0x004fc80000000009 */
[----:B----4-:R-:W-:-:S04]  /*07a0*/  FFMA R3, R20, R19, R3 ;  /* 0x0000001314037223 */ /* 0x010fc80000000003 */
[----:B-----5:R-:W-:-:S07]  /*07b0*/  FFMA R12, R22, R16, R3 ;  /* 0x00000010160c7223 */ /* 0x020fce0000000003 */
.L_x_3:
[----:B------:R-:W-:Y:S05]  /*07c0*/  BRA.U !UP1, `(.L_x_0) ;  /* 0x0000000109a87547 */ /* 0x000fea000b800000 */
[----:B------:R-:W-:Y:S01]  /*07d0*/  UISETP.NE.AND UP0, UPT, UR5, 0x1, UPT ;  /* 0x000000010500788c */ /* 0x000fe2000bf05270 */
[----:B------:R-:W-:Y:S01]  /*07e0*/  MOV R9, UR4 ;  /* 0x0000000400097c02 */ /* 0x000fe20008000f00 */
[----:B------:R-:W-:Y:S02]  /*07f0*/  ULOP3.LUT UR5, UR18, 0x1, URZ, 0xc0, !UPT ;  /* 0x0000000112057892 */ /* 0x000fe4000f8ec0ff */
[----:B------:R-:W-:Y:S02]  /*0800*/  MOV R17, UR18 ;  /* 0x0000001200117c02 */ /* 0x000fe40008000f00 */
[----:B------:R-:W-:Y:S01]  /*0810*/  UISETP.NE.U32.AND UP1, UPT, UR5, 0x1, UPT ;  /* 0x000000010500788c */ /* 0x000fe2000bf25070 */
[----:B------:R-:W-:-:S04]  /*0820*/  PLOP3.LUT P1, PT, PT, PT, UP0, 0x80, 0x8 ;  /* 0x000000000008781c */ /* 0x000fc80003f2f008 */
[----:B------:R-:W0:Y:S01]  /*0830*/  @UP0 LDCU.128 UR8, c[0x0][0x380] ;  /* 0x00007000ff0807ac */ /* 0x000e220008000c00 */
[----:B------:R-:W-:Y:S01]  /*0840*/  PLOP3.LUT P0, PT, PT, PT, UP1, 0x80, 0x8 ;  /* 0x000000000008781c */ /* 0x000fe20003f0f018 */
[----:B------:R-:W1:Y:S04]  /*0850*/  @UP0 LDCU.64 UR6, c[0x0][0x380] ;  /* 0x00007000ff0607ac */ /* 0x000e680008000a00 */
[----:B------:R-:W2:Y:S03]  /*0860*/  @!UP1 LDCU.128 UR12, c[0x0][0x380] ;  /* 0x00007000ff0c97ac */ /* 0x000ea60008000c00 */
[C---:B------:R-:W-:Y:S02]  /*0870*/  @P1 IADD3 R3, PT, PT, R2.reuse, UR4, RZ ;  /* 0x0000000402031c10 */ /* 0x040fe4000fffe0ff */
[----:B------:R-:W-:Y:S01]  /*0880*/  @P1 IADD3 R5, P2, PT, R2, UR4, RZ ;  /* 0x0000000402051c10 */ /* 0x000fe2000ff5e0ff */
[----:B------:R-:W-:-:S03]  /*0890*/  @UP0 UIADD3 UR4, UPT, UPT, UR4, 0x2, URZ ;  /* 0x0000000204040890 */ /* 0x000fc6000fffe0ff */
[----:B------:R-:W-:Y:S02]  /*08a0*/  @P1 IADD3.X R8, PT, PT, RZ, RZ, RZ, P2, !PT ;  /* 0x000000ffff081210 */ /* 0x000fe400017fe4ff */
[----:B0-----:R-:W-:Y:S01]  /*08b0*/  MOV R14, UR8 ;  /* 0x00000008000e7c02 */ /* 0x001fe20008000f00 */
[----:B------:R-:W-:Y:S01]  /*08c0*/  IMAD.U32 R6, RZ, RZ, UR10 ;  /* 0x0000000aff067e24 */ /* 0x000fe2000f8e00ff */
[----:B------:R-:W-:Y:S02]  /*08d0*/  MOV R15, UR9 ;  /* 0x00000009000f7c02 */ /* 0x000fe40008000f00 */
[----:B------:R-:W-:Y:S02]  /*08e0*/  MOV R7, UR11 ;  /* 0x0000000b00077c02 */ /* 0x000fe40008000f00 */
[----:B-1----:R-:W-:Y:S01]  /*08f0*/  @P1 LEA R4, P2, R5, UR6, 0x2 ;  /* 0x0000000605041c11 */ /* 0x002fe2000f8410ff */
[----:B------:R-:W-:-:S04]  /*0900*/  @P1 IMAD.WIDE.U32 R14, R3, 0x4, R14 ;  /* 0x00000004030e1825 */ /* 0x000fc800078e000e */
[----:B------:R-:W-:Y:S01]  /*0910*/  @P1 IMAD R3, R9, UR18, R0 ;  /* 0x0000001209031c24 */ /* 0x000fe2000f8e0200 */
[----:B------:R-:W-:-:S03]  /*0920*/  MOV R21, UR4 ;  /* 0x0000000400157c02 */ /* 0x000fc60008000f00 */
[----:B------:R-:W-:Y:S01]  /*0930*/  @P1 IMAD.WIDE R6, R3, 0x4, R6 ;  /* 0x0000000403061825 */ /* 0x000fe200078e0206 */
[----:B------:R-:W-:Y:S01]  /*0940*/  @P1 LEA.HI.X R5, R5, UR7, R8, 0x2, P2 ;  /* 0x0000000705051c11 */ /* 0x000fe200090f1408 */
[----:B------:R-:W3:Y:S01]  /*0950*/  @P1 LDG.E R3, desc[UR16][R14.64] ;  /* 0x000000100e031981 */ /* 0x000ee2000c1e1900 */
[----:B--2---:R-:W-:Y:S01]  /*0960*/  MOV R8, UR12 ;  /* 0x0000000c00087c02 */ /* 0x004fe20008000f00 */
[----:B------:R-:W-:Y:S01]  /*0970*/  @!P0 IMAD R21, R21, UR18, R0 ;  /* 0x0000001215158c24 */ /* 0x000fe2000f8e0200 */
[----:B------:R-:W-:Y:S01]  /*0980*/  MOV R9, UR13 ;  /* 0x0000000d00097c02 */ /* 0x000fe20008000f00 */
[----:B------:R-:W-:Y:S01]  /*0990*/  @P1 IMAD.WIDE.U32 R16, R17, 0x4, R6 ;  /* 0x0000000411101825 */ /* 0x000fe200078e0006 */
[----:B------:R-:W-:Y:S01]  /*09a0*/  @!P0 IADD3 R19, PT, PT, R2, UR4, RZ ;  /* 0x0000000402138c10 */ /* 0x000fe2000fffe0ff */
[----:B------:R-:W3:Y:S01]  /*09b0*/  @P1 LDG.E R6, desc[UR16][R6.64] ;  /* 0x0000001006061981 */ /* 0x000ee2000c1e1900 */
[----:B------:R-:W-:Y:S02]  /*09c0*/  MOV R10, UR14 ;  /* 0x0000000e000a7c02 */ /* 0x000fe40008000f00 */
[----:B------:R-:W-:Y:S01]  /*09d0*/  MOV R11, UR15 ;  /* 0x0000000f000b7c02 */ /* 0x000fe20008000f00 */
[----:B------:R-:W-:Y:S01]  /*09e0*/  @!P0 IMAD.WIDE.U32 R8, R19, 0x4, R8 ;  /* 0x0000000413088825 */ /* 0x000fe200078e0008 */
[----:B------:R-:W2:Y:S03]  /*09f0*/  @P1 LDG.E R16, desc[UR16][R16.64] ;  /* 0x0000001010101981 */ /* 0x000ea6000c1e1900 */
[----:B------:R-:W-:Y:S01]  /*0a00*/  @!P0 IMAD.WIDE R10, R21, 0x4, R10 ;  /* 0x00000004150a8825 */ /* 0x000fe200078e020a */
[----:B------:R-:W2:Y:S04]  /*0a10*/  @P1 LDG.E R4, desc[UR16][R4.64+0x4] ;  /* 0x0000041004041981 */ /* 0x000ea8000c1e1900 */
[----:B------:R-:W4:Y:S04]  /*0a20*/  @!P0 LDG.E R9, desc[UR16][R8.64] ;  /* 0x0000001008098981 */ /* 0x000f28000c1e1900 */
[----:B------:R-:W4:Y:S01]  /*0a30*/  @!P0 LDG.E R10, desc[UR16][R10.64] ;  /* 0x000000100a0a8981 */ /* 0x000f22000c1e1900 */
[----:B---3--:R-:W-:-:S04]  /*0a40*/  @P1 FFMA R3, R3, R6, R12 ;  /* 0x0000000603031223 */ /* 0x008fc8000000000c */
[----:B--2---:R-:W-:-:S04]  /*0a50*/  @P1 FFMA R12, R4, R16, R3 ;  /* 0x00000010040c1223 */ /* 0x004fc80000000003 */
[----:B----4-:R-:W-:-:S07]  /*0a60*/  @!P0 FFMA R12, R9, R10, R12 ;  /* 0x0000000a090c8223 */ /* 0x010fce000000000c */
.L_x_0:
[----:B------:R-:W0:Y:S01]  /*0a70*/  LDC.64 R2, c[0x0][0x390] ;  /* 0x0000e400ff027b82 */ /* 0x000e220000000a00 */
[----:B------:R-:W-:-:S04]  /*0a80*/  IMAD R13, R13, UR18, R0 ;  /* 0x000000120d0d7c24 */ /* 0x000fc8000f8e0200 */
[----:B0-----:R-:W-:-:S05]  /*0a90*/  IMAD.WIDE R2, R13, 0x4, R2 ;  /* 0x000000040d027825 */ /* 0x001fca00078e0202 */
[----:B------:R-:W-:Y:S01]  /*0aa0*/  STG.E desc[UR16][R2.64], R12 ;  /* 0x0000000c02007986 */ /* 0x000fe2000c101910 */
[----:B------:R-:W-:Y:S05]  /*0ab0*/  EXIT ;  /* 0x000000000000794d */ /* 0x000fea0003800000 */
.L_x_4:
[----:B------:R-:W-:-:S00]  /*0ac0*/  BRA `(.L_x_4) ;  /* 0xfffffffc00fc7947 */ /* 0x000fc0000383ffff */
[----:B------:R-:W-:-:S00]  /*0ad0*/  NOP ;  /* 0x0000000000007918 */ /* 0x000fc00000000000 */
        /* <DEDUP_REMOVED lines=10> */
.L_x_5:


//--------------------- .nv.shared.reserved.0     --------------------------
	.section	.nv.shared.reserved.0,"aw",@nobits
	.weak		__nv_reservedSMEM_offset_0_alias
	.size		__nv_reservedSMEM_offset_0_alias, 0, 64
	.other		__nv_reservedSMEM_offset_0_alias,@"STO_CUDA_RESERVED_SHARED STV_DEFAULT"
__nv_reservedSMEM_offset_0_alias:
	.zero		0
	.zero		64


//--------------------- .nv.constant0._Z34mm_global_memory_coalescing_kernelPfS_S_i --------------------------
	.section	.nv.constant0._Z34mm_global_memory_coalescing_kernelPfS_S_i,"a",@progbits
	.sectionflags	@""
	.align	4
.nv.constant0._Z34mm_global_memory_coalescing_kernelPfS_S_i:
	.zero		924


//--------------------- SYMBOLS --------------------------

	.type		.nv.reservedSmem.offset0,@object
	.size		.nv.reservedSmem.offset0,0x4
